//
// Generated by NVIDIA NVVM Compiler
//
// Compiler Build ID: CL-36424714
// Cuda compilation tools, release 13.0, V13.0.88
// Based on NVVM 20.0.0
//

.version 9.0
.target sm_100
.address_size 64

	// .globl	simple_printf
.extern .func  (.param .b32 func_retval0) vprintf
(
	.param .b64 vprintf_param_0,
	.param .b64 vprintf_param_1
)
;
.global .align 1 .b8 $str[24] = {91, 37, 100, 44, 32, 37, 100, 93, 58, 9, 9, 86, 97, 108, 117, 101, 32, 105, 115, 58, 37, 100, 10};
.global .align 1 .b8 $str$1[14] = {91, 37, 100, 44, 32, 37, 100, 44, 32, 37, 100, 93, 10};

.visible .entry simple_printf(
	.param .u32 simple_printf_param_0
)
{
	.local .align 8 .b8 	__local_depot0[16];
	.reg .b64 	%SP;
	.reg .b64 	%SPL;
	.reg .b32 	%r<15>;
	.reg .b64 	%rd<5>;

	mov.u64 	%SPL, __local_depot0;
	cvta.local.u64 	%SP, %SPL;
	ld.param.u32 	%r1, [simple_printf_param_0];
	add.u64 	%rd1, %SP, 0;
	add.u64 	%rd2, %SPL, 0;
	mov.u32 	%r2, %ctaid.y;
	mov.u32 	%r3, %nctaid.x;
	mov.u32 	%r4, %ctaid.x;
	mad.lo.s32 	%r5, %r2, %r3, %r4;
	mov.u32 	%r6, %tid.z;
	mov.u32 	%r7, %ntid.x;
	mov.u32 	%r8, %ntid.y;
	mov.u32 	%r9, %tid.y;
	mov.u32 	%r10, %tid.x;
	mad.lo.s32 	%r11, %r8, %r6, %r9;
	mad.lo.s32 	%r12, %r11, %r7, %r10;
	st.local.v2.u32 	[%rd2], {%r5, %r12};
	st.local.u32 	[%rd2+8], %r1;
	mov.u64 	%rd3, $str;
	cvta.global.u64 	%rd4, %rd3;
	{ // callseq 0, 0
	.param .b64 param0;
	st.param.b64 	[param0], %rd4;
	.param .b64 param1;
	st.param.b64 	[param1], %rd1;
	.param .b32 retval0;
	call.uni (retval0), 
	vprintf, 
	(
	param0, 
	param1
	);
	ld.param.b32 	%r13, [retval0];
	} // callseq 0
	ret;

}
	// .globl	simple_printf_2
.visible .entry simple_printf_2()
{
	.local .align 8 .b8 	__local_depot1[16];
	.reg .b64 	%SP;
	.reg .b64 	%SPL;
	.reg .b32 	%r<6>;
	.reg .b64 	%rd<5>;

	mov.u64 	%SPL, __local_depot1;
	cvta.local.u64 	%SP, %SPL;
	add.u64 	%rd1, %SP, 0;
	add.u64 	%rd2, %SPL, 0;
	mov.u32 	%r1, %tid.x;
	mov.u32 	%r2, %tid.y;
	mov.u32 	%r3, %tid.z;
	st.local.v2.u32 	[%rd2], {%r1, %r2};
	st.local.u32 	[%rd2+8], %r3;
	mov.u64 	%rd3, $str$1;
	cvta.global.u64 	%rd4, %rd3;
	{ // callseq 1, 0
	.param .b64 param0;
	st.param.b64 	[param0], %rd4;
	.param .b64 param1;
	st.param.b64 	[param1], %rd1;
	.param .b32 retval0;
	call.uni (retval0), 
	vprintf, 
	(
	param0, 
	param1
	);
	ld.param.b32 	%r4, [retval0];
	} // callseq 1
	ret;

}


// ===== COMPILED SASS (sm_100) =====

	.target	sm_100

	.elftype	@"ET_EXEC"


//--------------------- .note.nv.tkinfo           --------------------------
	.section	.note.nv.tkinfo,"",@"SHT_NOTE"
	.sectionflags	@"SHF_NOTE_NV_TKINFO"
	.tkinfo
        /*0018*/ 	.word	0x00000002
        /*0030*/ 	.string	""
        /*0030*/ 	.string	"ptxas"
        /*0030*/ 	.string	"Cuda compilation tools, release 13.0, V13.0.88"
        /*0030*/ 	.string	"Build cuda_13.0.r13.0/compiler.36424714_0"
        /*0030*/ 	.string	"-arch sm_100 -m 64 "



//--------------------- .note.nv.cuinfo           --------------------------
	.section	.note.nv.cuinfo,"",@"SHT_NOTE"
	.sectionflags	@"SHF_NOTE_NV_CUINFO"
        /*0018*/ 	.short	0x0002
        /*001a*/ 	.short	0x0064
        /*001c*/ 	.short	0x0082
	.zero		2


//--------------------- .nv.info                  --------------------------
	.section	.nv.info,"",@"SHT_CUDA_INFO"
	.align	4


	//----- nvinfo : EIATTR_REGCOUNT
	.align		4
        /*0000*/ 	.byte	0x04, 0x2f
        /*0002*/ 	.short	(.L_3 - .L_2)
	.align		4
.L_2:
        /*0004*/ 	.word	index@(simple_printf)
        /*0008*/ 	.word	0x00000018


	//----- nvinfo : EIATTR_FRAME_SIZE
	.align		4
.L_3:
        /*000c*/ 	.byte	0x04, 0x11
        /*000e*/ 	.short	(.L_5 - .L_4)
	.align		4
.L_4:
        /*0010*/ 	.word	index@(simple_printf)
        /*0014*/ 	.word	0x00000010


	//----- nvinfo : EIATTR_REGCOUNT
	.align		4
.L_5:
        /*0018*/ 	.byte	0x04, 0x2f
        /*001a*/ 	.short	(.L_7 - .L_6)
	.align		4
.L_6:
        /*001c*/ 	.word	index@(simple_printf_2)
        /*0020*/ 	.word	0x00000018


	//----- nvinfo : EIATTR_FRAME_SIZE
	.align		4
.L_7:
        /*0024*/ 	.byte	0x04, 0x11
        /*0026*/ 	.short	(.L_9 - .L_8)
	.align		4
.L_8:
        /*0028*/ 	.word	index@(simple_printf_2)
        /*002c*/ 	.word	0x00000010


	//----- nvinfo : EIATTR_MIN_STACK_SIZE
	.align		4
.L_9:
        /*0030*/ 	.byte	0x04, 0x12
        /*0032*/ 	.short	(.L_11 - .L_10)
	.align		4
.L_10:
        /*0034*/ 	.word	index@(simple_printf_2)
        /*0038*/ 	.word	0x00000010


	//----- nvinfo : EIATTR_MIN_STACK_SIZE
	.align		4
.L_11:
        /*003c*/ 	.byte	0x04, 0x12
        /*003e*/ 	.short	(.L_13 - .L_12)
	.align		4
.L_12:
        /*0040*/ 	.word	index@(simple_printf)
        /*0044*/ 	.word	0x00000010
.L_13:


//--------------------- .nv.compat                --------------------------
	.section	.nv.compat,"",@"SHT_CUDA_COMPAT_INFO"
	.align	4
        /*0000*/ 	.byte	0x02, 0x09, 0x00, 0x00, 0x02, 0x02, 0x01, 0x00, 0x02, 0x05, 0x05, 0x00, 0x03, 0x07, 0x01, 0x01
        /*0010*/ 	.byte	0x02, 0x03, 0x00, 0x00, 0x02, 0x06, 0x01, 0x00, 0x04, 0x0b, 0x08, 0x00, 0x09, 0x00, 0x00, 0x00
        /*0020*/ 	.byte	0x00, 0x00, 0x00, 0x00


//--------------------- .nv.info.simple_printf_2  --------------------------
	.section	.nv.info.simple_printf_2,"",@"SHT_CUDA_INFO"
	.sectionflags	@""
	.align	4


	//----- nvinfo : EIATTR_CUDA_API_VERSION
	.align		4
        /*0000*/ 	.byte	0x04, 0x37
        /*0002*/ 	.short	(.L_15 - .L_14)
.L_14:
        /*0004*/ 	.word	0x00000082


	//----- nvinfo : EIATTR_SPARSE_MMA_MASK
	.align		4
.L_15:
        /*0008*/ 	.byte	0x03, 0x50
        /*000a*/ 	.short	0x0000


	//----- nvinfo : EIATTR_MAXREG_COUNT
	.align		4
        /*000c*/ 	.byte	0x03, 0x1b
        /*000e*/ 	.short	0x00ff


	//----- nvinfo : EIATTR_EXTERNS
	.align		4
        /*0010*/ 	.byte	0x04, 0x0f
        /*0012*/ 	.short	(.L_17 - .L_16)


	//   ....[0]....
	.align		4
.L_16:
        /*0014*/ 	.word	index@(vprintf)


	//----- nvinfo : EIATTR_MERCURY_ISA_VERSION
	.align		4
.L_17:
        /*0018*/ 	.byte	0x03, 0x5f
        /*001a*/ 	.short	0x0101


	//----- nvinfo : EIATTR_VRC_CTA_INIT_COUNT
	.align		4
        /*001c*/ 	.byte	0x02, 0x4a
	.zero		1
	.zero		1


	//----- nvinfo : EIATTR_SYSCALL_OFFSETS
	.align		4
        /*0020*/ 	.byte	0x04, 0x46
        /*0022*/ 	.short	(.L_19 - .L_18)


	//   ....[0]....
.L_18:
        /*0024*/ 	.word	0x00000110


	//----- nvinfo : EIATTR_EXIT_INSTR_OFFSETS
	.align		4
.L_19:
        /*0028*/ 	.byte	0x04, 0x1c
        /*002a*/ 	.short	(.L_21 - .L_20)


	//   ....[0]....
.L_20:
        /*002c*/ 	.word	0x00000120


	//----- nvinfo : EIATTR_SW_WAR
	.align		4
.L_21:
        /*0030*/ 	.byte	0x04, 0x36
        /*0032*/ 	.short	(.L_23 - .L_22)
.L_22:
        /*0034*/ 	.word	0x00000008
.L_23:


//--------------------- .nv.info.simple_printf    --------------------------
	.section	.nv.info.simple_printf,"",@"SHT_CUDA_INFO"
	.sectionflags	@""
	.align	4


	//----- nvinfo : EIATTR_CUDA_API_VERSION
	.align		4
        /*0000*/ 	.byte	0x04, 0x37
        /*0002*/ 	.short	(.L_25 - .L_24)
.L_24:
        /*0004*/ 	.word	0x00000082


	//----- nvinfo : EIATTR_KPARAM_INFO
	.align		4
.L_25:
        /*0008*/ 	.byte	0x04, 0x17
        /*000a*/ 	.short	(.L_27 - .L_26)
.L_26:
        /*000c*/ 	.word	0x00000000
        /*0010*/ 	.short	0x0000
        /*0012*/ 	.short	0x0000
        /*0014*/ 	.byte	0x00, 0xf0, 0x11, 0x00


	//----- nvinfo : EIATTR_SPARSE_MMA_MASK
	.align		4
.L_27:
        /*0018*/ 	.byte	0x03, 0x50
        /*001a*/ 	.short	0x0000


	//----- nvinfo : EIATTR_MAXREG_COUNT
	.align		4
        /*001c*/ 	.byte	0x03, 0x1b
        /*001e*/ 	.short	0x00ff


	//----- nvinfo : EIATTR_EXTERNS
	.align		4
        /*0020*/ 	.byte	0x04, 0x0f
        /*0022*/ 	.short	(.L_29 - .L_28)


	//   ....[0]....
	.align		4
.L_28:
        /*0024*/ 	.word	index@(vprintf)


	//----- nvinfo : EIATTR_MERCURY_ISA_VERSION
	.align		4
.L_29:
        /*0028*/ 	.byte	0x03, 0x5f
        /*002a*/ 	.short	0x0101


	//----- nvinfo : EIATTR_VRC_CTA_INIT_COUNT
	.align		4
        /*002c*/ 	.byte	0x02, 0x4a
	.zero		1
	.zero		1


	//----- nvinfo : EIATTR_SYSCALL_OFFSETS
	.align		4
        /*0030*/ 	.byte	0x04, 0x46
        /*0032*/ 	.short	(.L_31 - .L_30)


	//   ....[0]....
.L_30:
        /*0034*/ 	.word	0x000001a0


	//----- nvinfo : EIATTR_EXIT_INSTR_OFFSETS
	.align		4
.L_31:
        /*0038*/ 	.byte	0x04, 0x1c
        /*003a*/ 	.short	(.L_33 - .L_32)


	//   ....[0]....
.L_32:
        /*003c*/ 	.word	0x000001b0


	//----- nvinfo : EIATTR_CBANK_PARAM_SIZE
	.align		4
.L_33:
        /*0040*/ 	.byte	0x03, 0x19
        /*0042*/ 	.short	0x0004


	//----- nvinfo : EIATTR_PARAM_CBANK
	.align		4
        /*0044*/ 	.byte	0x04, 0x0a
        /*0046*/ 	.short	(.L_35 - .L_34)
	.align		4
.L_34:
        /*0048*/ 	.word	index@(.nv.constant0.simple_printf)
        /*004c*/ 	.short	0x0380
        /*004e*/ 	.short	0x0004


	//----- nvinfo : EIATTR_SW_WAR
	.align		4
.L_35:
        /*0050*/ 	.byte	0x04, 0x36
        /*0052*/ 	.short	(.L_37 - .L_36)
.L_36:
        /*0054*/ 	.word	0x00000008
.L_37:


//--------------------- .nv.callgraph             --------------------------
	.section	.nv.callgraph,"",@"SHT_CUDA_CALLGRAPH"
	.align	4
	.sectionentsize	8
	.align		4
        /*0000*/ 	.word	0x00000000
	.align		4
        /*0004*/ 	.word	0xffffffff
	.align		4
        /*0008*/ 	.word	index@(simple_printf_2)
	.align		4
        /*000c*/ 	.word	index@(vprintf)
	.align		4
        /*0010*/ 	.word	index@(simple_printf)
	.align		4
        /*0014*/ 	.word	index@(vprintf)
	.align		4
        /*0018*/ 	.word	0x00000000
	.align		4
        /*001c*/ 	.word	0xfffffffe
	.align		4
        /*0020*/ 	.word	0x00000000
	.align		4
        /*0024*/ 	.word	0xfffffffd
	.align		4
        /*0028*/ 	.word	0x00000000
	.align		4
        /*002c*/ 	.word	0xfffffffc


//--------------------- .nv.constant4             --------------------------
	.section	.nv.constant4,"a",@progbits
	.align	8
	.align		8
.nv.constant4:
        /*0000*/ 	.dword	vprintf
	.align		8
        /*0008*/ 	.dword	$str
	.align		8
        /*0010*/ 	.dword	$str$1


//--------------------- .text.simple_printf_2     --------------------------
	.section	.text.simple_printf_2,"ax",@progbits
	.align	128
        .global         simple_printf_2
        .type           simple_printf_2,@function
        .size           simple_printf_2,(.L_x_4 - simple_printf_2)
        .other          simple_printf_2,@"STO_CUDA_ENTRY STV_DEFAULT"
simple_printf_2:
.text.simple_printf_2:
[----:B------:R-:W0:Y:S01]  /*0000*/  LDC R1, c[0x0][0x37c] ;  /* 0x0000df00ff017b82 */ /* 0x000e220000000800 */
[----:B------:R-:W1:Y:S01]  /*0010*/  S2R R8, SR_TID.X ;  /* 0x0000000000087919 */ /* 0x000e620000002100 */
[----:B0-----:R-:W-:Y:S01]  /*0020*/  VIADD R1, R1, 0xfffffff0 ;  /* 0xfffffff001017836 */ /* 0x001fe20000000000 */
[----:B------:R-:W-:Y:S01]  /*0030*/  MOV R0, 0x0 ;  /* 0x0000000000007802 */ /* 0x000fe20000000f00 */
[----:B------:R-:W0:Y:S01]  /*0040*/  LDCU UR4, c[0x0][0x2f8] ;  /* 0x00005f00ff0477ac */ /* 0x000e220008000800 */
[----:B------:R-:W1:Y:S03]  /*0050*/  S2R R9, SR_TID.Y ;  /* 0x0000000000097919 */ /* 0x000e660000002200 */
[----:B------:R2:W3:Y:S01]  /*0060*/  LDC.64 R2, c[0x4][R0] ;  /* 0x0100000000027b82 */ /* 0x0004e20000000a00 */
[----:B------:R-:W4:Y:S01]  /*0070*/  LDCU.64 UR6, c[0x4][0x10] ;  /* 0x01000200ff0677ac */ /* 0x000f220008000a00 */
[----:B------:R-:W5:Y:S01]  /*0080*/  S2R R10, SR_TID.Z ;  /* 0x00000000000a7919 */ /* 0x000f620000002300 */
[----:B------:R-:W2:Y:S01]  /*0090*/  LDCU UR5, c[0x0][0x2fc] ;  /* 0x00005f80ff0577ac */ /* 0x000ea20008000800 */
[----:B0-----:R-:W-:Y:S01]  /*00a0*/  IADD3 R6, P0, PT, R1, UR4, RZ ;  /* 0x0000000401067c10 */ /* 0x001fe2000ff1e0ff */
[----:B----4-:R-:W-:Y:S01]  /*00b0*/  IMAD.U32 R4, RZ, RZ, UR6 ;  /* 0x00000006ff047e24 */ /* 0x010fe2000f8e00ff */
[----:B------:R-:W-:-:S03]  /*00c0*/  MOV R5, UR7 ;  /* 0x0000000700057c02 */ /* 0x000fc60008000f00 */
[----:B--2---:R-:W-:Y:S01]  /*00d0*/  IMAD.X R7, RZ, RZ, UR5, P0 ;  /* 0x00000005ff077e24 */ /* 0x004fe200080e06ff */
[----:B-1----:R0:W-:Y:S04]  /*00e0*/  STL.64 [R1], R8 ;  /* 0x0000000801007387 */ /* 0x0021e80000100a00 */
[----:B-----5:R0:W-:Y:S03]  /*00f0*/  STL [R1+0x8], R10 ;  /* 0x0000080a01007387 */ /* 0x0201e60000100800 */
[----:B------:R-:W-:-:S07]  /*0100*/  LEPC R20, `(.L_x_0) ;  /* 0x000000001014794e */ /* 0x000fce0000000000 */
[----:B0--3--:R-:W-:Y:S05]  /*0110*/  CALL.ABS.NOINC R2 ;  /* 0x0000000002007343 */ /* 0x009fea0003c00000 */
.L_x_0:
[----:B------:R-:W-:Y:S05]  /*0120*/  EXIT ;  /* 0x000000000000794d */ /* 0x000fea0003800000 */
.L_x_1:
[----:B------:R-:W-:-:S00]  /*0130*/  BRA `(.L_x_1) ;  /* 0xfffffffc00fc7947 */ /* 0x000fc0000383ffff */
[----:B------:R-:W-:-:S00]  /*0140*/  NOP ;  /* 0x0000000000007918 */ /* 0x000fc00000000000 */
        /* <DEDUP_REMOVED lines=11> */
.L_x_4:


//--------------------- .text.simple_printf       --------------------------
	.section	.text.simple_printf,"ax",@progbits
	.align	128
        .global         simple_printf
        .type           simple_printf,@function
        .size           simple_printf,(.L_x_5 - simple_printf)
        .other          simple_printf,@"STO_CUDA_ENTRY STV_DEFAULT"
simple_printf:
.text.simple_printf:
[----:B------:R-:W0:Y:S01]  /*0000*/  LDC R1, c[0x0][0x37c] ;  /* 0x0000df00ff017b82 */ /* 0x000e220000000800 */
[----:B------:R-:W1:Y:S01]  /*0010*/  S2R R3, SR_TID.Z ;  /* 0x0000000000037919 */ /* 0x000e620000002300 */
[----:B------:R-:W2:Y:S06]  /*0020*/  LDCU UR5, c[0x0][0x2fc] ;  /* 0x00005f80ff0577ac */ /* 0x000eac0008000800 */
[----:B------:R-:W3:Y:S01]  /*0030*/  LDC R2, c[0x0][0x370] ;  /* 0x0000dc00ff027b82 */ /* 0x000ee20000000800 */
[----:B0-----:R-:W-:Y:S01]  /*0040*/  VIADD R1, R1, 0xfffffff0 ;  /* 0xfffffff001017836 */ /* 0x001fe20000000000 */
[----:B------:R-:W1:Y:S01]  /*0050*/  S2R R0, SR_TID.Y ;  /* 0x0000000000007919 */ /* 0x000e620000002200 */
[----:B------:R-:W0:Y:S01]  /*0060*/  LDCU UR6, c[0x0][0x360] ;  /* 0x00006c00ff0677ac */ /* 0x000e220008000800 */
[----:B------:R-:W3:Y:S01]  /*0070*/  S2R R5, SR_CTAID.X ;  /* 0x0000000000057919 */ /* 0x000ee20000002500 */
[----:B------:R-:W1:Y:S03]  /*0080*/  LDCU UR7, c[0x0][0x364] ;  /* 0x00006c80ff0777ac */ /* 0x000e660008000800 */
[----:B------:R-:W3:Y:S01]  /*0090*/  S2UR UR4, SR_CTAID.Y ;  /* 0x00000000000479c3 */ /* 0x000ee20000002600 */
[----:B------:R-:W0:Y:S07]  /*00a0*/  S2R R4, SR_TID.X ;  /* 0x0000000000047919 */ /* 0x000e2e0000002100 */
[----:B------:R-:W4:Y:S01]  /*00b0*/  LDC R10, c[0x0][0x380] ;  /* 0x0000e000ff0a7b82 */ /* 0x000f220000000800 */
[----:B-1----:R-:W-:Y:S01]  /*00c0*/  IMAD R3, R3, UR7, R0 ;  /* 0x0000000703037c24 */ /* 0x002fe2000f8e0200 */
[----:B------:R-:W-:Y:S01]  /*00d0*/  MOV R0, 0x0 ;  /* 0x0000000000007802 */ /* 0x000fe20000000f00 */
[----:B---3--:R-:W-:Y:S01]  /*00e0*/  IMAD R2, R2, UR4, R5 ;  /* 0x0000000402027c24 */ /* 0x008fe2000f8e0205 */
[----:B------:R-:W1:Y:S01]  /*00f0*/  LDCU UR4, c[0x0][0x2f8] ;  /* 0x00005f00ff0477ac */ /* 0x000e620008000800 */
[----:B----4-:R3:W-:Y:S03]  /*0100*/  STL [R1+0x8], R10 ;  /* 0x0000080a01007387 */ /* 0x0107e60000100800 */
[----:B------:R3:W4:Y:S01]  /*0110*/  LDC.64 R8, c[0x4][R0] ;  /* 0x0100000000087b82 */ /* 0x0007220000000a00 */
[----:B0-----:R-:W-:Y:S01]  /*0120*/  IMAD R3, R3, UR6, R4 ;  /* 0x0000000603037c24 */ /* 0x001fe2000f8e0204 */
[----:B------:R-:W0:Y:S04]  /*0130*/  LDCU.64 UR6, c[0x4][0x8] ;  /* 0x01000100ff0677ac */ /* 0x000e280008000a00 */
[----:B------:R3:W-:Y:S01]  /*0140*/  STL.64 [R1], R2 ;  /* 0x0000000201007387 */ /* 0x0007e20000100a00 */
[----:B-1----:R-:W-:Y:S01]  /*0150*/  IADD3 R6, P0, PT, R1, UR4, RZ ;  /* 0x0000000401067c10 */ /* 0x002fe2000ff1e0ff */
[----:B0-----:R-:W-:Y:S01]  /*0160*/  IMAD.U32 R4, RZ, RZ, UR6 ;  /* 0x00000006ff047e24 */ /* 0x001fe2000f8e00ff */
[----:B------:R-:W-:-:S02]  /*0170*/  MOV R5, UR7 ;  /* 0x0000000700057c02 */ /* 0x000fc40008000f00 */
[----:B--23--:R-:W-:-:S09]  /*0180*/  IADD3.X R7, PT, PT, RZ, UR5, RZ, P0, !PT ;  /* 0x00000005ff077c10 */ /* 0x00cfd200087fe4ff */
[----:B------:R-:W-:-:S07]  /*0190*/  LEPC R20, `(.L_x_2) ;  /* 0x000000001014794e */ /* 0x000fce0000000000 */
[----:B----4-:R-:W-:Y:S05]  /*01a0*/  CALL.ABS.NOINC R8 ;  /* 0x0000000008007343 */ /* 0x010fea0003c00000 */
.L_x_2:
[----:B------:R-:W-:Y:S05]  /*01b0*/  EXIT ;  /* 0x000000000000794d */ /* 0x000fea0003800000 */
.L_x_3:
        /* <DEDUP_REMOVED lines=12> */
.L_x_5:


//--------------------- .nv.global.init           --------------------------
	.section	.nv.global.init,"aw",@progbits
.nv.global.init:
	.type		$str$1,@object
	.size		$str$1,($str - $str$1)
$str$1:
        /*0000*/ 	.byte	0x5b, 0x25, 0x64, 0x2c, 0x20, 0x25, 0x64, 0x2c, 0x20, 0x25, 0x64, 0x5d, 0x0a, 0x00
	.type		$str,@object
	.size		$str,(.L_0 - $str)
$str:
        /*000e*/ 	.byte	0x5b, 0x25, 0x64, 0x2c, 0x20, 0x25, 0x64, 0x5d, 0x3a, 0x09, 0x09, 0x56, 0x61, 0x6c, 0x75, 0x65
        /*001e*/ 	.byte	0x20, 0x69, 0x73, 0x3a, 0x25, 0x64, 0x0a, 0x00
.L_0:


//--------------------- .nv.shared.reserved.0     --------------------------
	.section	.nv.shared.reserved.0,"aw",@nobits
	.weak		__nv_reservedSMEM_offset_0_alias
	.size		__nv_reservedSMEM_offset_0_alias, 0, 64
	.other		__nv_reservedSMEM_offset_0_alias,@"STO_CUDA_RESERVED_SHARED STV_DEFAULT"
__nv_reservedSMEM_offset_0_alias:
	.zero		0
	.zero		64


//--------------------- .nv.constant0.simple_printf_2 --------------------------
	.section	.nv.constant0.simple_printf_2,"a",@progbits
	.sectionflags	@""
	.align	4
.nv.constant0.simple_printf_2:
	.zero		896


//--------------------- .nv.constant0.simple_printf --------------------------
	.section	.nv.constant0.simple_printf,"a",@progbits
	.sectionflags	@""
	.align	4
.nv.constant0.simple_printf:
	.zero		900


//--------------------- SYMBOLS --------------------------

	.type		.nv.reservedSmem.offset0,@object
	.size		.nv.reservedSmem.offset0,0x4
	.type		vprintf,@function
